//
// Generated by NVIDIA NVVM Compiler
//
// Compiler Build ID: CL-36424714
// Cuda compilation tools, release 13.0, V13.0.88
// Based on NVVM 20.0.0
//

.version 9.0
.target sm_100
.address_size 64

	// .globl	_Z8SPMV_CSRiPiS_S_S_S_

.visible .entry _Z8SPMV_CSRiPiS_S_S_S_(
	.param .u32 _Z8SPMV_CSRiPiS_S_S_S__param_0,
	.param .u64 .ptr .align 1 _Z8SPMV_CSRiPiS_S_S_S__param_1,
	.param .u64 .ptr .align 1 _Z8SPMV_CSRiPiS_S_S_S__param_2,
	.param .u64 .ptr .align 1 _Z8SPMV_CSRiPiS_S_S_S__param_3,
	.param .u64 .ptr .align 1 _Z8SPMV_CSRiPiS_S_S_S__param_4,
	.param .u64 .ptr .align 1 _Z8SPMV_CSRiPiS_S_S_S__param_5
)
{
	.reg .pred 	%p<11>;
	.reg .b32 	%r<176>;
	.reg .b64 	%rd<87>;

	ld.param.u32 	%r36, [_Z8SPMV_CSRiPiS_S_S_S__param_0];
	ld.param.u64 	%rd8, [_Z8SPMV_CSRiPiS_S_S_S__param_1];
	ld.param.u64 	%rd9, [_Z8SPMV_CSRiPiS_S_S_S__param_2];
	ld.param.u64 	%rd6, [_Z8SPMV_CSRiPiS_S_S_S__param_3];
	ld.param.u64 	%rd10, [_Z8SPMV_CSRiPiS_S_S_S__param_4];
	ld.param.u64 	%rd7, [_Z8SPMV_CSRiPiS_S_S_S__param_5];
	cvta.to.global.u64 	%rd1, %rd10;
	cvta.to.global.u64 	%rd2, %rd9;
	cvta.to.global.u64 	%rd3, %rd8;
	mov.u32 	%r37, %ctaid.x;
	mov.u32 	%r38, %ntid.x;
	mov.u32 	%r39, %tid.x;
	mad.lo.s32 	%r1, %r37, %r38, %r39;
	setp.ge.s32 	%p1, %r1, %r36;
	@%p1 bra 	$L__BB0_15;
	cvta.to.global.u64 	%rd11, %rd6;
	mul.wide.s32 	%rd12, %r1, 4;
	add.s64 	%rd13, %rd11, %rd12;
	ld.global.u32 	%r164, [%rd13];
	ld.global.u32 	%r3, [%rd13+4];
	setp.ge.s32 	%p2, %r164, %r3;
	mov.b32 	%r175, 0;
	@%p2 bra 	$L__BB0_14;
	sub.s32 	%r4, %r3, %r164;
	and.b32  	%r5, %r4, 15;
	sub.s32 	%r43, %r164, %r3;
	setp.gt.u32 	%p3, %r43, -16;
	mov.b32 	%r175, 0;
	@%p3 bra 	$L__BB0_5;
	and.b32  	%r45, %r4, -16;
	neg.s32 	%r160, %r45;
	add.s64 	%rd4, %rd3, 32;
	add.s64 	%rd5, %rd2, 32;
	mov.b32 	%r175, 0;
$L__BB0_4:
	.pragma "nounroll";
	mul.wide.s32 	%rd14, %r164, 4;
	add.s64 	%rd15, %rd4, %rd14;
	add.s64 	%rd16, %rd5, %rd14;
	ld.global.u32 	%r46, [%rd15+-32];
	ld.global.u32 	%r47, [%rd16+-32];
	mul.wide.s32 	%rd17, %r47, 4;
	add.s64 	%rd18, %rd1, %rd17;
	ld.global.u32 	%r48, [%rd18];
	mad.lo.s32 	%r49, %r48, %r46, %r175;
	ld.global.u32 	%r50, [%rd15+-28];
	ld.global.u32 	%r51, [%rd16+-28];
	mul.wide.s32 	%rd19, %r51, 4;
	add.s64 	%rd20, %rd1, %rd19;
	ld.global.u32 	%r52, [%rd20];
	mad.lo.s32 	%r53, %r52, %r50, %r49;
	ld.global.u32 	%r54, [%rd15+-24];
	ld.global.u32 	%r55, [%rd16+-24];
	mul.wide.s32 	%rd21, %r55, 4;
	add.s64 	%rd22, %rd1, %rd21;
	ld.global.u32 	%r56, [%rd22];
	mad.lo.s32 	%r57, %r56, %r54, %r53;
	ld.global.u32 	%r58, [%rd15+-20];
	ld.global.u32 	%r59, [%rd16+-20];
	mul.wide.s32 	%rd23, %r59, 4;
	add.s64 	%rd24, %rd1, %rd23;
	ld.global.u32 	%r60, [%rd24];
	mad.lo.s32 	%r61, %r60, %r58, %r57;
	ld.global.u32 	%r62, [%rd15+-16];
	ld.global.u32 	%r63, [%rd16+-16];
	mul.wide.s32 	%rd25, %r63, 4;
	add.s64 	%rd26, %rd1, %rd25;
	ld.global.u32 	%r64, [%rd26];
	mad.lo.s32 	%r65, %r64, %r62, %r61;
	ld.global.u32 	%r66, [%rd15+-12];
	ld.global.u32 	%r67, [%rd16+-12];
	mul.wide.s32 	%rd27, %r67, 4;
	add.s64 	%rd28, %rd1, %rd27;
	ld.global.u32 	%r68, [%rd28];
	mad.lo.s32 	%r69, %r68, %r66, %r65;
	ld.global.u32 	%r70, [%rd15+-8];
	ld.global.u32 	%r71, [%rd16+-8];
	mul.wide.s32 	%rd29, %r71, 4;
	add.s64 	%rd30, %rd1, %rd29;
	ld.global.u32 	%r72, [%rd30];
	mad.lo.s32 	%r73, %r72, %r70, %r69;
	ld.global.u32 	%r74, [%rd15+-4];
	ld.global.u32 	%r75, [%rd16+-4];
	mul.wide.s32 	%rd31, %r75, 4;
	add.s64 	%rd32, %rd1, %rd31;
	ld.global.u32 	%r76, [%rd32];
	mad.lo.s32 	%r77, %r76, %r74, %r73;
	ld.global.u32 	%r78, [%rd15];
	ld.global.u32 	%r79, [%rd16];
	mul.wide.s32 	%rd33, %r79, 4;
	add.s64 	%rd34, %rd1, %rd33;
	ld.global.u32 	%r80, [%rd34];
	mad.lo.s32 	%r81, %r80, %r78, %r77;
	ld.global.u32 	%r82, [%rd15+4];
	ld.global.u32 	%r83, [%rd16+4];
	mul.wide.s32 	%rd35, %r83, 4;
	add.s64 	%rd36, %rd1, %rd35;
	ld.global.u32 	%r84, [%rd36];
	mad.lo.s32 	%r85, %r84, %r82, %r81;
	ld.global.u32 	%r86, [%rd15+8];
	ld.global.u32 	%r87, [%rd16+8];
	mul.wide.s32 	%rd37, %r87, 4;
	add.s64 	%rd38, %rd1, %rd37;
	ld.global.u32 	%r88, [%rd38];
	mad.lo.s32 	%r89, %r88, %r86, %r85;
	ld.global.u32 	%r90, [%rd15+12];
	ld.global.u32 	%r91, [%rd16+12];
	mul.wide.s32 	%rd39, %r91, 4;
	add.s64 	%rd40, %rd1, %rd39;
	ld.global.u32 	%r92, [%rd40];
	mad.lo.s32 	%r93, %r92, %r90, %r89;
	ld.global.u32 	%r94, [%rd15+16];
	ld.global.u32 	%r95, [%rd16+16];
	mul.wide.s32 	%rd41, %r95, 4;
	add.s64 	%rd42, %rd1, %rd41;
	ld.global.u32 	%r96, [%rd42];
	mad.lo.s32 	%r97, %r96, %r94, %r93;
	ld.global.u32 	%r98, [%rd15+20];
	ld.global.u32 	%r99, [%rd16+20];
	mul.wide.s32 	%rd43, %r99, 4;
	add.s64 	%rd44, %rd1, %rd43;
	ld.global.u32 	%r100, [%rd44];
	mad.lo.s32 	%r101, %r100, %r98, %r97;
	ld.global.u32 	%r102, [%rd15+24];
	ld.global.u32 	%r103, [%rd16+24];
	mul.wide.s32 	%rd45, %r103, 4;
	add.s64 	%rd46, %rd1, %rd45;
	ld.global.u32 	%r104, [%rd46];
	mad.lo.s32 	%r105, %r104, %r102, %r101;
	ld.global.u32 	%r106, [%rd15+28];
	ld.global.u32 	%r107, [%rd16+28];
	mul.wide.s32 	%rd47, %r107, 4;
	add.s64 	%rd48, %rd1, %rd47;
	ld.global.u32 	%r108, [%rd48];
	mad.lo.s32 	%r175, %r108, %r106, %r105;
	add.s32 	%r164, %r164, 16;
	add.s32 	%r160, %r160, 16;
	setp.ne.s32 	%p4, %r160, 0;
	@%p4 bra 	$L__BB0_4;
$L__BB0_5:
	setp.eq.s32 	%p5, %r5, 0;
	@%p5 bra 	$L__BB0_14;
	and.b32  	%r16, %r4, 7;
	setp.lt.u32 	%p6, %r5, 8;
	@%p6 bra 	$L__BB0_8;
	mul.wide.s32 	%rd49, %r164, 4;
	add.s64 	%rd50, %rd3, %rd49;
	ld.global.u32 	%r110, [%rd50];
	add.s64 	%rd51, %rd2, %rd49;
	ld.global.u32 	%r111, [%rd51];
	mul.wide.s32 	%rd52, %r111, 4;
	add.s64 	%rd53, %rd1, %rd52;
	ld.global.u32 	%r112, [%rd53];
	mad.lo.s32 	%r113, %r112, %r110, %r175;
	ld.global.u32 	%r114, [%rd50+4];
	ld.global.u32 	%r115, [%rd51+4];
	mul.wide.s32 	%rd54, %r115, 4;
	add.s64 	%rd55, %rd1, %rd54;
	ld.global.u32 	%r116, [%rd55];
	mad.lo.s32 	%r117, %r116, %r114, %r113;
	ld.global.u32 	%r118, [%rd50+8];
	ld.global.u32 	%r119, [%rd51+8];
	mul.wide.s32 	%rd56, %r119, 4;
	add.s64 	%rd57, %rd1, %rd56;
	ld.global.u32 	%r120, [%rd57];
	mad.lo.s32 	%r121, %r120, %r118, %r117;
	ld.global.u32 	%r122, [%rd50+12];
	ld.global.u32 	%r123, [%rd51+12];
	mul.wide.s32 	%rd58, %r123, 4;
	add.s64 	%rd59, %rd1, %rd58;
	ld.global.u32 	%r124, [%rd59];
	mad.lo.s32 	%r125, %r124, %r122, %r121;
	ld.global.u32 	%r126, [%rd50+16];
	ld.global.u32 	%r127, [%rd51+16];
	mul.wide.s32 	%rd60, %r127, 4;
	add.s64 	%rd61, %rd1, %rd60;
	ld.global.u32 	%r128, [%rd61];
	mad.lo.s32 	%r129, %r128, %r126, %r125;
	ld.global.u32 	%r130, [%rd50+20];
	ld.global.u32 	%r131, [%rd51+20];
	mul.wide.s32 	%rd62, %r131, 4;
	add.s64 	%rd63, %rd1, %rd62;
	ld.global.u32 	%r132, [%rd63];
	mad.lo.s32 	%r133, %r132, %r130, %r129;
	ld.global.u32 	%r134, [%rd50+24];
	ld.global.u32 	%r135, [%rd51+24];
	mul.wide.s32 	%rd64, %r135, 4;
	add.s64 	%rd65, %rd1, %rd64;
	ld.global.u32 	%r136, [%rd65];
	mad.lo.s32 	%r137, %r136, %r134, %r133;
	ld.global.u32 	%r138, [%rd50+28];
	ld.global.u32 	%r139, [%rd51+28];
	mul.wide.s32 	%rd66, %r139, 4;
	add.s64 	%rd67, %rd1, %rd66;
	ld.global.u32 	%r140, [%rd67];
	mad.lo.s32 	%r175, %r140, %r138, %r137;
	add.s32 	%r164, %r164, 8;
$L__BB0_8:
	setp.eq.s32 	%p7, %r16, 0;
	@%p7 bra 	$L__BB0_14;
	and.b32  	%r22, %r4, 3;
	setp.lt.u32 	%p8, %r16, 4;
	@%p8 bra 	$L__BB0_11;
	mul.wide.s32 	%rd68, %r164, 4;
	add.s64 	%rd69, %rd3, %rd68;
	ld.global.u32 	%r142, [%rd69];
	add.s64 	%rd70, %rd2, %rd68;
	ld.global.u32 	%r143, [%rd70];
	mul.wide.s32 	%rd71, %r143, 4;
	add.s64 	%rd72, %rd1, %rd71;
	ld.global.u32 	%r144, [%rd72];
	mad.lo.s32 	%r145, %r144, %r142, %r175;
	ld.global.u32 	%r146, [%rd69+4];
	ld.global.u32 	%r147, [%rd70+4];
	mul.wide.s32 	%rd73, %r147, 4;
	add.s64 	%rd74, %rd1, %rd73;
	ld.global.u32 	%r148, [%rd74];
	mad.lo.s32 	%r149, %r148, %r146, %r145;
	ld.global.u32 	%r150, [%rd69+8];
	ld.global.u32 	%r151, [%rd70+8];
	mul.wide.s32 	%rd75, %r151, 4;
	add.s64 	%rd76, %rd1, %rd75;
	ld.global.u32 	%r152, [%rd76];
	mad.lo.s32 	%r153, %r152, %r150, %r149;
	ld.global.u32 	%r154, [%rd69+12];
	ld.global.u32 	%r155, [%rd70+12];
	mul.wide.s32 	%rd77, %r155, 4;
	add.s64 	%rd78, %rd1, %rd77;
	ld.global.u32 	%r156, [%rd78];
	mad.lo.s32 	%r175, %r156, %r154, %r153;
	add.s32 	%r164, %r164, 4;
$L__BB0_11:
	setp.eq.s32 	%p9, %r22, 0;
	@%p9 bra 	$L__BB0_14;
	neg.s32 	%r172, %r22;
$L__BB0_13:
	.pragma "nounroll";
	mul.wide.s32 	%rd79, %r164, 4;
	add.s64 	%rd80, %rd2, %rd79;
	add.s64 	%rd81, %rd3, %rd79;
	ld.global.u32 	%r157, [%rd81];
	ld.global.u32 	%r158, [%rd80];
	mul.wide.s32 	%rd82, %r158, 4;
	add.s64 	%rd83, %rd1, %rd82;
	ld.global.u32 	%r159, [%rd83];
	mad.lo.s32 	%r175, %r159, %r157, %r175;
	add.s32 	%r164, %r164, 1;
	add.s32 	%r172, %r172, 1;
	setp.ne.s32 	%p10, %r172, 0;
	@%p10 bra 	$L__BB0_13;
$L__BB0_14:
	cvta.to.global.u64 	%rd84, %rd7;
	add.s64 	%rd86, %rd84, %rd12;
	st.global.u32 	[%rd86], %r175;
$L__BB0_15:
	ret;

}


// ===== COMPILED SASS (sm_100) =====

	.target	sm_100

	.elftype	@"ET_EXEC"


//--------------------- .note.nv.tkinfo           --------------------------
	.section	.note.nv.tkinfo,"",@"SHT_NOTE"
	.sectionflags	@"SHF_NOTE_NV_TKINFO"
	.tkinfo
        /*0018*/ 	.word	0x00000002
        /*0030*/ 	.string	""
        /*0030*/ 	.string	"ptxas"
        /*0030*/ 	.string	"Cuda compilation tools, release 13.0, V13.0.88"
        /*0030*/ 	.string	"Build cuda_13.0.r13.0/compiler.36424714_0"
        /*0030*/ 	.string	"-arch sm_100 -m 64 "



//--------------------- .note.nv.cuinfo           --------------------------
	.section	.note.nv.cuinfo,"",@"SHT_NOTE"
	.sectionflags	@"SHF_NOTE_NV_CUINFO"
        /*0018*/ 	.short	0x0002
        /*001a*/ 	.short	0x0064
        /*001c*/ 	.short	0x0082
	.zero		2


//--------------------- .nv.info                  --------------------------
	.section	.nv.info,"",@"SHT_CUDA_INFO"
	.align	4


	//----- nvinfo : EIATTR_REGCOUNT
	.align		4
        /*0000*/ 	.byte	0x04, 0x2f
        /*0002*/ 	.short	(.L_1 - .L_0)
	.align		4
.L_0:
        /*0004*/ 	.word	index@(_Z8SPMV_CSRiPiS_S_S_S_)
        /*0008*/ 	.word	0x00000020


	//----- nvinfo : EIATTR_FRAME_SIZE
	.align		4
.L_1:
        /*000c*/ 	.byte	0x04, 0x11
        /*000e*/ 	.short	(.L_3 - .L_2)
	.align		4
.L_2:
        /*0010*/ 	.word	index@(_Z8SPMV_CSRiPiS_S_S_S_)
        /*0014*/ 	.word	0x00000000


	//----- nvinfo : EIATTR_MIN_STACK_SIZE
	.align		4
.L_3:
        /*0018*/ 	.byte	0x04, 0x12
        /*001a*/ 	.short	(.L_5 - .L_4)
	.align		4
.L_4:
        /*001c*/ 	.word	index@(_Z8SPMV_CSRiPiS_S_S_S_)
        /*0020*/ 	.word	0x00000000
.L_5:


//--------------------- .nv.compat                --------------------------
	.section	.nv.compat,"",@"SHT_CUDA_COMPAT_INFO"
	.align	4
        /*0000*/ 	.byte	0x02, 0x09, 0x00, 0x00, 0x02, 0x02, 0x01, 0x00, 0x02, 0x05, 0x05, 0x00, 0x03, 0x07, 0x01, 0x01
        /*0010*/ 	.byte	0x02, 0x03, 0x00, 0x00, 0x02, 0x06, 0x01, 0x00, 0x04, 0x0b, 0x08, 0x00, 0x09, 0x00, 0x00, 0x00
        /*0020*/ 	.byte	0x00, 0x00, 0x00, 0x00


//--------------------- .nv.info._Z8SPMV_CSRiPiS_S_S_S_ --------------------------
	.section	.nv.info._Z8SPMV_CSRiPiS_S_S_S_,"",@"SHT_CUDA_INFO"
	.sectionflags	@""
	.align	4


	//----- nvinfo : EIATTR_CUDA_API_VERSION
	.align		4
        /*0000*/ 	.byte	0x04, 0x37
        /*0002*/ 	.short	(.L_7 - .L_6)
.L_6:
        /*0004*/ 	.word	0x00000082


	//----- nvinfo : EIATTR_KPARAM_INFO
	.align		4
.L_7:
        /*0008*/ 	.byte	0x04, 0x17
        /*000a*/ 	.short	(.L_9 - .L_8)
.L_8:
        /*000c*/ 	.word	0x00000000
        /*0010*/ 	.short	0x0005
        /*0012*/ 	.short	0x0028
        /*0014*/ 	.byte	0x00, 0xf5, 0x21, 0x00


	//----- nvinfo : EIATTR_KPARAM_INFO
	.align		4
.L_9:
        /*0018*/ 	.byte	0x04, 0x17
        /*001a*/ 	.short	(.L_11 - .L_10)
.L_10:
        /*001c*/ 	.word	0x00000000
        /*0020*/ 	.short	0x0004
        /*0022*/ 	.short	0x0020
        /*0024*/ 	.byte	0x00, 0xf5, 0x21, 0x00


	//----- nvinfo : EIATTR_KPARAM_INFO
	.align		4
.L_11:
        /*0028*/ 	.byte	0x04, 0x17
        /*002a*/ 	.short	(.L_13 - .L_12)
.L_12:
        /*002c*/ 	.word	0x00000000
        /*0030*/ 	.short	0x0003
        /*0032*/ 	.short	0x0018
        /*0034*/ 	.byte	0x00, 0xf5, 0x21, 0x00


	//----- nvinfo : EIATTR_KPARAM_INFO
	.align		4
.L_13:
        /*0038*/ 	.byte	0x04, 0x17
        /*003a*/ 	.short	(.L_15 - .L_14)
.L_14:
        /*003c*/ 	.word	0x00000000
        /*0040*/ 	.short	0x0002
        /*0042*/ 	.short	0x0010
        /*0044*/ 	.byte	0x00, 0xf5, 0x21, 0x00


	//----- nvinfo : EIATTR_KPARAM_INFO
	.align		4
.L_15:
        /*0048*/ 	.byte	0x04, 0x17
        /*004a*/ 	.short	(.L_17 - .L_16)
.L_16:
        /*004c*/ 	.word	0x00000000
        /*0050*/ 	.short	0x0001
        /*0052*/ 	.short	0x0008
        /*0054*/ 	.byte	0x00, 0xf5, 0x21, 0x00


	//----- nvinfo : EIATTR_KPARAM_INFO
	.align		4
.L_17:
        /*0058*/ 	.byte	0x04, 0x17
        /*005a*/ 	.short	(.L_19 - .L_18)
.L_18:
        /*005c*/ 	.word	0x00000000
        /*0060*/ 	.short	0x0000
        /*0062*/ 	.short	0x0000
        /*0064*/ 	.byte	0x00, 0xf0, 0x11, 0x00


	//----- nvinfo : EIATTR_SPARSE_MMA_MASK
	.align		4
.L_19:
        /*0068*/ 	.byte	0x03, 0x50
        /*006a*/ 	.short	0x0000


	//----- nvinfo : EIATTR_MAXREG_COUNT
	.align		4
        /*006c*/ 	.byte	0x03, 0x1b
        /*006e*/ 	.short	0x00ff


	//----- nvinfo : EIATTR_MERCURY_ISA_VERSION
	.align		4
        /*0070*/ 	.byte	0x03, 0x5f
        /*0072*/ 	.short	0x0101


	//----- nvinfo : EIATTR_VRC_CTA_INIT_COUNT
	.align		4
        /*0074*/ 	.byte	0x02, 0x4a
	.zero		1
	.zero		1


	//----- nvinfo : EIATTR_EXIT_INSTR_OFFSETS
	.align		4
        /*0078*/ 	.byte	0x04, 0x1c
        /*007a*/ 	.short	(.L_21 - .L_20)


	//   ....[0]....
.L_20:
        /*007c*/ 	.word	0x00000070


	//   ....[1]....
        /*0080*/ 	.word	0x00000e50


	//----- nvinfo : EIATTR_CRS_STACK_SIZE
	.align		4
.L_21:
        /*0084*/ 	.byte	0x04, 0x1e
        /*0086*/ 	.short	(.L_23 - .L_22)
.L_22:
        /*0088*/ 	.word	0x00000000


	//----- nvinfo : EIATTR_CBANK_PARAM_SIZE
	.align		4
.L_23:
        /*008c*/ 	.byte	0x03, 0x19
        /*008e*/ 	.short	0x0030


	//----- nvinfo : EIATTR_PARAM_CBANK
	.align		4
        /*0090*/ 	.byte	0x04, 0x0a
        /*0092*/ 	.short	(.L_25 - .L_24)
	.align		4
.L_24:
        /*0094*/ 	.word	index@(.nv.constant0._Z8SPMV_CSRiPiS_S_S_S_)
        /*0098*/ 	.short	0x0380
        /*009a*/ 	.short	0x0030


	//----- nvinfo : EIATTR_SW_WAR
	.align		4
.L_25:
        /*009c*/ 	.byte	0x04, 0x36
        /*009e*/ 	.short	(.L_27 - .L_26)
.L_26:
        /*00a0*/ 	.word	0x00000008
.L_27:


//--------------------- .nv.callgraph             --------------------------
	.section	.nv.callgraph,"",@"SHT_CUDA_CALLGRAPH"
	.align	4
	.sectionentsize	8
	.align		4
        /*0000*/ 	.word	0x00000000
	.align		4
        /*0004*/ 	.word	0xffffffff
	.align		4
        /*0008*/ 	.word	0x00000000
	.align		4
        /*000c*/ 	.word	0xfffffffe
	.align		4
        /*0010*/ 	.word	0x00000000
	.align		4
        /*0014*/ 	.word	0xfffffffd
	.align		4
        /*0018*/ 	.word	0x00000000
	.align		4
        /*001c*/ 	.word	0xfffffffc


//--------------------- .text._Z8SPMV_CSRiPiS_S_S_S_ --------------------------
	.section	.text._Z8SPMV_CSRiPiS_S_S_S_,"ax",@progbits
	.align	128
        .global         _Z8SPMV_CSRiPiS_S_S_S_
        .type           _Z8SPMV_CSRiPiS_S_S_S_,@function
        .size           _Z8SPMV_CSRiPiS_S_S_S_,(.L_x_11 - _Z8SPMV_CSRiPiS_S_S_S_)
        .other          _Z8SPMV_CSRiPiS_S_S_S_,@"STO_CUDA_ENTRY STV_DEFAULT"
_Z8SPMV_CSRiPiS_S_S_S_:
.text._Z8SPMV_CSRiPiS_S_S_S_:
[----:B------:R-:W-:Y:S01]  /*0000*/  LDC R1, c[0x0][0x37c] ;  /* 0x0000df00ff017b82 */ /* 0x000fe20000000800 */
[----:B------:R-:W0:Y:S07]  /*0010*/  S2R R3, SR_TID.X ;  /* 0x0000000000037919 */ /* 0x000e2e0000002100 */
[----:B------:R-:W0:Y:S01]  /*0020*/  S2UR UR4, SR_CTAID.X ;  /* 0x00000000000479c3 */ /* 0x000e220000002500 */
[----:B------:R-:W1:Y:S07]  /*0030*/  LDCU UR5, c[0x0][0x380] ;  /* 0x00007000ff0577ac */ /* 0x000e6e0008000800 */
[----:B------:R-:W0:Y:S02]  /*0040*/  LDC R0, c[0x0][0x360] ;  /* 0x0000d800ff007b82 */ /* 0x000e240000000800 */
[----:B0-----:R-:W-:-:S05]  /*0050*/  IMAD R0, R0, UR4, R3 ;  /* 0x0000000400007c24 */ /* 0x001fca000f8e0203 */
[----:B-1----:R-:W-:-:S13]  /*0060*/  ISETP.GE.AND P0, PT, R0, UR5, PT ;  /* 0x0000000500007c0c */ /* 0x002fda000bf06270 */
[----:B------:R-:W-:Y:S05]  /*0070*/  @P0 EXIT ;  /* 0x000000000000094d */ /* 0x000fea0003800000 */
[----:B------:R-:W0:Y:S01]  /*0080*/  LDC.64 R2, c[0x0][0x398] ;  /* 0x0000e600ff027b82 */ /* 0x000e220000000a00 */
[----:B------:R-:W1:Y:S01]  /*0090*/  LDCU.64 UR4, c[0x0][0x358] ;  /* 0x00006b00ff0477ac */ /* 0x000e620008000a00 */
[----:B0-----:R-:W-:-:S05]  /*00a0*/  IMAD.WIDE R2, R0, 0x4, R2 ;  /* 0x0000000400027825 */ /* 0x001fca00078e0202 */
[----:B-1----:R-:W2:Y:S04]  /*00b0*/  LDG.E R4, desc[UR4][R2.64] ;  /* 0x0000000402047981 */ /* 0x002ea8000c1e1900 */
[----:B------:R-:W2:Y:S01]  /*00c0*/  LDG.E R6, desc[UR4][R2.64+0x4] ;  /* 0x0000040402067981 */ /* 0x000ea2000c1e1900 */
[----:B------:R-:W-:Y:S01]  /*00d0*/  BSSY.RECONVERGENT B0, `(.L_x_0) ;  /* 0x00000d4000007945 */ /* 0x000fe20003800200 */
[----:B------:R-:W-:Y:S01]  /*00e0*/  HFMA2 R22, -RZ, RZ, 0, 0 ;  /* 0x00000000ff167431 */ /* 0x000fe200000001ff */
[----:B--2---:R-:W-:-:S13]  /*00f0*/  ISETP.GE.AND P0, PT, R4, R6, PT ;  /* 0x000000060400720c */ /* 0x004fda0003f06270 */
[----:B------:R-:W-:Y:S05]  /*0100*/  @P0 BRA `(.L_x_1) ;  /* 0x0000000c00400947 */ /* 0x000fea0003800000 */
[----:B------:R-:W-:Y:S01]  /*0110*/  MOV R3, R4 ;  /* 0x0000000400037202 */ /* 0x000fe20000000f00 */
[----:B------:R-:W-:Y:S01]  /*0120*/  BSSY.RECONVERGENT B1, `(.L_x_2) ;  /* 0x0000068000017945 */ /* 0x000fe20003800200 */
[----:B------:R-:W-:Y:S02]  /*0130*/  MOV R22, RZ ;  /* 0x000000ff00167202 */ /* 0x000fe40000000f00 */
[CC--:B------:R-:W-:Y:S02]  /*0140*/  IADD3 R4, PT, PT, R6.reuse, -R3.reuse, RZ ;  /* 0x8000000306047210 */ /* 0x0c0fe40007ffe0ff */
[----:B------:R-:W-:Y:S02]  /*0150*/  IADD3 R6, PT, PT, -R6, R3, RZ ;  /* 0x0000000306067210 */ /* 0x000fe40007ffe1ff */
[----:B------:R-:W-:Y:S02]  /*0160*/  LOP3.LUT R5, R4, 0xf, RZ, 0xc0, !PT ;  /* 0x0000000f04057812 */ /* 0x000fe400078ec0ff */
[----:B------:R-:W-:-:S02]  /*0170*/  ISETP.GT.U32.AND P1, PT, R6, -0x10, PT ;  /* 0xfffffff00600780c */ /* 0x000fc40003f24070 */
[----:B------:R-:W-:-:S11]  /*0180*/  ISETP.NE.AND P0, PT, R5, RZ, PT ;  /* 0x000000ff0500720c */ /* 0x000fd60003f05270 */
[----:B------:R-:W-:Y:S05]  /*0190*/  @P1 BRA `(.L_x_3) ;  /* 0x0000000400801947 */ /* 0x000fea0003800000 */
[----:B------:R-:W0:Y:S01]  /*01a0*/  LDC.64 R12, c[0x0][0x388] ;  /* 0x0000e200ff0c7b82 */ /* 0x000e220000000a00 */
[----:B------:R-:W-:Y:S02]  /*01b0*/  LOP3.LUT R2, R4, 0xfffffff0, RZ, 0xc0, !PT ;  /* 0xfffffff004027812 */ /* 0x000fe400078ec0ff */
[----:B------:R-:W-:Y:S02]  /*01c0*/  MOV R22, RZ ;  /* 0x000000ff00167202 */ /* 0x000fe40000000f00 */
[----:B------:R-:W-:-:S03]  /*01d0*/  IADD3 R2, PT, PT, -R2, RZ, RZ ;  /* 0x000000ff02027210 */ /* 0x000fc60007ffe1ff */
[----:B------:R-:W1:Y:S01]  /*01e0*/  LDC.64 R14, c[0x0][0x390] ;  /* 0x0000e400ff0e7b82 */ /* 0x000e620000000a00 */
[----:B0-----:R-:W-:-:S04]  /*01f0*/  IADD3 R12, P1, PT, R12, 0x20, RZ ;  /* 0x000000200c0c7810 */ /* 0x001fc80007f3e0ff */
[----:B------:R-:W-:Y:S02]  /*0200*/  IADD3.X R13, PT, PT, RZ, R13, RZ, P1, !PT ;  /* 0x0000000dff0d7210 */ /* 0x000fe40000ffe4ff */
[----:B-1----:R-:W-:-:S04]  /*0210*/  IADD3 R14, P2, PT, R14, 0x20, RZ ;  /* 0x000000200e0e7810 */ /* 0x002fc80007f5e0ff */
[----:B------:R-:W-:-:S09]  /*0220*/  IADD3.X R15, PT, PT, RZ, R15, RZ, P2, !PT ;  /* 0x0000000fff0f7210 */ /* 0x000fd200017fe4ff */
.L_x_4:
[C---:B------:R-:W-:Y:S01]  /*0230*/  IMAD.WIDE R20, R3.reuse, 0x4, R14 ;  /* 0x0000000403147825 */ /* 0x040fe200078e020e */
[----:B------:R-:W0:Y:S04]  /*0240*/  LDC.64 R16, c[0x0][0x3a0] ;  /* 0x0000e800ff107b82 */ /* 0x000e280000000a00 */
[----:B------:R-:W0:Y:S04]  /*0250*/  LDG.E R19, desc[UR4][R20.64+-0x20] ;  /* 0xffffe00414137981 */ /* 0x000e28000c1e1900 */
[----:B------:R-:W2:Y:S04]  /*0260*/  LDG.E R29, desc[UR4][R20.64+-0x1c] ;  /* 0xffffe404141d7981 */ /* 0x000ea8000c1e1900 */
[----:B------:R-:W3:Y:S01]  /*0270*/  LDG.E R9, desc[UR4][R20.64+-0x18] ;  /* 0xffffe80414097981 */ /* 0x000ee2000c1e1900 */
[----:B------:R-:W-:-:S03]  /*0280*/  IMAD.WIDE R26, R3, 0x4, R12 ;  /* 0x00000004031a7825 */ /* 0x000fc600078e020c */
[----:B------:R-:W4:Y:S04]  /*0290*/  LDG.E R7, desc[UR4][R20.64+-0x14] ;  /* 0xffffec0414077981 */ /* 0x000f28000c1e1900 */
[----:B------:R-:W5:Y:S04]  /*02a0*/  LDG.E R25, desc[UR4][R26.64+-0x1c] ;  /* 0xffffe4041a197981 */ /* 0x000f68000c1e1900 */
[----:B------:R-:W5:Y:S04]  /*02b0*/  LDG.E R24, desc[UR4][R20.64+-0x10] ;  /* 0xfffff00414187981 */ /* 0x000f68000c1e1900 */
[----:B------:R-:W5:Y:S04]  /*02c0*/  LDG.E R23, desc[UR4][R20.64+-0xc] ;  /* 0xfffff40414177981 */ /* 0x000f68000c1e1900 */
[----:B------:R-:W5:Y:S01]  /*02d0*/  LDG.E R11, desc[UR4][R26.64+-0x18] ;  /* 0xffffe8041a0b7981 */ /* 0x000f62000c1e1900 */
[----:B0-----:R-:W-:-:S06]  /*02e0*/  IMAD.WIDE R18, R19, 0x4, R16 ;  /* 0x0000000413127825 */ /* 0x001fcc00078e0210 */
[----:B------:R-:W5:Y:S04]  /*02f0*/  LDG.E R18, desc[UR4][R18.64] ;  /* 0x0000000412127981 */ /* 0x000f68000c1e1900 */
[----:B------:R-:W5:Y:S01]  /*0300*/  LDG.E R19, desc[UR4][R26.64+-0x20] ;  /* 0xffffe0041a137981 */ /* 0x000f62000c1e1900 */
[----:B--2---:R-:W-:-:S05]  /*0310*/  IMAD.WIDE R28, R29, 0x4, R16 ;  /* 0x000000041d1c7825 */ /* 0x004fca00078e0210 */
[----:B------:R-:W2:Y:S01]  /*0320*/  LDG.E R10, desc[UR4][R28.64] ;  /* 0x000000041c0a7981 */ /* 0x000ea2000c1e1900 */
[----:B---3--:R-:W-:-:S06]  /*0330*/  IMAD.WIDE R8, R9, 0x4, R16 ;  /* 0x0000000409087825 */ /* 0x008fcc00078e0210 */
[----:B------:R-:W3:Y:S01]  /*0340*/  LDG.E R8, desc[UR4][R8.64] ;  /* 0x0000000408087981 */ /* 0x000ee2000c1e1900 */
[----:B----4-:R-:W-:-:S03]  /*0350*/  IMAD.WIDE R6, R7, 0x4, R16 ;  /* 0x0000000407067825 */ /* 0x010fc600078e0210 */
[----:B------:R-:W4:Y:S04]  /*0360*/  LDG.E R29, desc[UR4][R20.64+-0x8] ;  /* 0xfffff804141d7981 */ /* 0x000f28000c1e1900 */
[----:B------:R-:W4:Y:S04]  /*0370*/  LDG.E R6, desc[UR4][R6.64] ;  /* 0x0000000406067981 */ /* 0x000f28000c1e1900 */
[----:B------:R-:W4:Y:S04]  /*0380*/  LDG.E R9, desc[UR4][R20.64+-0x4] ;  /* 0xfffffc0414097981 */ /* 0x000f28000c1e1900 */
[----:B------:R-:W4:Y:S01]  /*0390*/  LDG.E R7, desc[UR4][R20.64] ;  /* 0x0000000414077981 */ /* 0x000f22000c1e1900 */
[----:B-----5:R-:W-:-:S03]  /*03a0*/  IMAD R18, R19, R18, R22 ;  /* 0x0000001213127224 */ /* 0x020fc600078e0216 */
[----:B------:R-:W5:Y:S01]  /*03b0*/  LDG.E R19, desc[UR4][R26.64+-0x14] ;  /* 0xffffec041a137981 */ /* 0x000f62000c1e1900 */
[----:B--2---:R-:W-:Y:S02]  /*03c0*/  IMAD R10, R25, R10, R18 ;  /* 0x0000000a190a7224 */ /* 0x004fe400078e0212 */
[--C-:B------:R-:W-:Y:S01]  /*03d0*/  IMAD.WIDE R24, R24, 0x4, R16.reuse ;  /* 0x0000000418187825 */ /* 0x100fe200078e0210 */
[----:B------:R-:W2:Y:S05]  /*03e0*/  LDG.E R18, desc[UR4][R26.64+-0x10] ;  /* 0xfffff0041a127981 */ /* 0x000eaa000c1e1900 */
[----:B------:R-:W2:Y:S01]  /*03f0*/  LDG.E R25, desc[UR4][R24.64] ;  /* 0x0000000418197981 */ /* 0x000ea2000c1e1900 */
[----:B------:R-:W-:-:S04]  /*0400*/  IMAD.WIDE R22, R23, 0x4, R16 ;  /* 0x0000000417167825 */ /* 0x000fc800078e0210 */
[----:B---3--:R-:W-:Y:S02]  /*0410*/  IMAD R8, R11, R8, R10 ;  /* 0x000000080b087224 */ /* 0x008fe400078e020a */
[----:B------:R-:W3:Y:S04]  /*0420*/  LDG.E R11, desc[UR4][R20.64+0x4] ;  /* 0x00000404140b7981 */ /* 0x000ee8000c1e1900 */
[----:B------:R-:W3:Y:S01]  /*0430*/  LDG.E R23, desc[UR4][R22.64] ;  /* 0x0000000416177981 */ /* 0x000ee2000c1e1900 */
[----:B----4-:R-:W-:-:S03]  /*0440*/  IMAD.WIDE R28, R29, 0x4, R16 ;  /* 0x000000041d1c7825 */ /* 0x010fc600078e0210 */
[----:B------:R-:W4:Y:S04]  /*0450*/  LDG.E R24, desc[UR4][R26.64+0x4] ;  /* 0x000004041a187981 */ /* 0x000f28000c1e1900 */
[----:B------:R-:W4:Y:S01]  /*0460*/  LDG.E R22, desc[UR4][R26.64+-0xc] ;  /* 0xfffff4041a167981 */ /* 0x000f22000c1e1900 */
[----:B-----5:R-:W-:-:S03]  /*0470*/  IMAD R6, R19, R6, R8 ;  /* 0x0000000613067224 */ /* 0x020fc600078e0208 */
[----:B------:R-:W5:Y:S01]  /*0480*/  LDG.E R19, desc[UR4][R28.64] ;  /* 0x000000041c137981 */ /* 0x000f62000c1e1900 */
[----:B------:R-:W-:-:S06]  /*0490*/  IMAD.WIDE R8, R9, 0x4, R16 ;  /* 0x0000000409087825 */ /* 0x000fcc00078e0210 */
[----:B------:R-:W5:Y:S04]  /*04a0*/  LDG.E R8, desc[UR4][R8.64] ;  /* 0x0000000408087981 */ /* 0x000f68000c1e1900 */
[----:B------:R-:W5:Y:S01]  /*04b0*/  LDG.E R28, desc[UR4][R26.64+-0x8] ;  /* 0xfffff8041a1c7981 */ /* 0x000f62000c1e1900 */
[----:B--2---:R-:W-:-:S03]  /*04c0*/  IMAD R18, R18, R25, R6 ;  /* 0x0000001912127224 */ /* 0x004fc600078e0206 */
[----:B------:R-:W2:Y:S04]  /*04d0*/  LDG.E R29, desc[UR4][R20.64+0x1c] ;  /* 0x00001c04141d7981 */ /* 0x000ea8000c1e1900 */
[----:B------:R-:W2:Y:S01]  /*04e0*/  LDG.E R9, desc[UR4][R26.64+-0x4] ;  /* 0xfffffc041a097981 */ /* 0x000ea2000c1e1900 */
[----:B------:R-:W-:-:S03]  /*04f0*/  IMAD.WIDE R6, R7, 0x4, R16 ;  /* 0x0000000407067825 */ /* 0x000fc600078e0210 */
[----:B------:R-:W2:Y:S01]  /*0500*/  LDG.E R25, desc[UR4][R20.64+0x14] ;  /* 0x0000140414197981 */ /* 0x000ea2000c1e1900 */
[----:B---3--:R-:W-:-:S03]  /*0510*/  IMAD.WIDE R10, R11, 0x4, R16 ;  /* 0x000000040b0a7825 */ /* 0x008fc600078e0210 */
[----:B------:R-:W3:Y:S01]  /*0520*/  LDG.E R6, desc[UR4][R6.64] ;  /* 0x0000000406067981 */ /* 0x000ee2000c1e1900 */
[----:B----4-:R-:W-:-:S03]  /*0530*/  IMAD R23, R22, R23, R18 ;  /* 0x0000001716177224 */ /* 0x010fc600078e0212 */
[----:B------:R-:W4:Y:S04]  /*0540*/  LDG.E R10, desc[UR4][R10.64] ;  /* 0x000000040a0a7981 */ /* 0x000f28000c1e1900 */
[----:B------:R-:W3:Y:S04]  /*0550*/  LDG.E R22, desc[UR4][R20.64+0x8] ;  /* 0x0000080414167981 */ /* 0x000ee8000c1e1900 */
[----:B------:R-:W4:Y:S04]  /*0560*/  LDG.E R7, desc[UR4][R26.64] ;  /* 0x000000041a077981 */ /* 0x000f28000c1e1900 */
[----:B------:R-:W4:Y:S04]  /*0570*/  LDG.E R18, desc[UR4][R20.64+0xc] ;  /* 0x00000c0414127981 */ /* 0x000f28000c1e1900 */
[----:B------:R-:W4:Y:S01]  /*0580*/  LDG.E R11, desc[UR4][R26.64+0x18] ;  /* 0x000018041a0b7981 */ /* 0x000f22000c1e1900 */
[----:B-----5:R-:W-:-:S03]  /*0590*/  IMAD R19, R28, R19, R23 ;  /* 0x000000131c137224 */ /* 0x020fc600078e0217 */
[----:B------:R-:W5:Y:S01]  /*05a0*/  LDG.E R23, desc[UR4][R20.64+0x10] ;  /* 0x0000100414177981 */ /* 0x000f62000c1e1900 */
[----:B--2---:R-:W-:-:S03]  /*05b0*/  IMAD R8, R9, R8, R19 ;  /* 0x0000000809087224 */ /* 0x004fc600078e0213 */
[----:B------:R3:W2:Y:S04]  /*05c0*/  LDG.E R19, desc[UR4][R20.64+0x18] ;  /* 0x0000180414137981 */ /* 0x0006a8000c1e1900 */
[----:B------:R-:W2:Y:S01]  /*05d0*/  LDG.E R9, desc[UR4][R26.64+0x10] ;  /* 0x000010041a097981 */ /* 0x000ea2000c1e1900 */
[----:B---3--:R-:W-:-:S04]  /*05e0*/  IMAD.WIDE R20, R22, 0x4, R16 ;  /* 0x0000000416147825 */ /* 0x008fc800078e0210 */
[----:B----4-:R-:W-:Y:S02]  /*05f0*/  IMAD R7, R7, R6, R8 ;  /* 0x0000000607077224 */ /* 0x010fe400078e0208 */
[----:B------:R-:W3:Y:S02]  /*0600*/  LDG.E R8, desc[UR4][R26.64+0xc] ;  /* 0x00000c041a087981 */ /* 0x000ee4000c1e1900 */
[----:B------:R-:W-:Y:S02]  /*0610*/  IMAD R6, R24, R10, R7 ;  /* 0x0000000a18067224 */ /* 0x000fe400078e0207 */
[----:B------:R-:W4:Y:S04]  /*0620*/  LDG.E R7, desc[UR4][R26.64+0x8] ;  /* 0x000008041a077981 */ /* 0x000f28000c1e1900 */
[----:B------:R-:W3:Y:S04]  /*0630*/  LDG.E R10, desc[UR4][R26.64+0x14] ;  /* 0x000014041a0a7981 */ /* 0x000ee8000c1e1900 */
[----:B------:R-:W3:Y:S01]  /*0640*/  LDG.E R26, desc[UR4][R26.64+0x1c] ;  /* 0x00001c041a1a7981 */ /* 0x000ee2000c1e1900 */
[----:B------:R-:W-:-:S06]  /*0650*/  IMAD.WIDE R24, R25, 0x4, R16 ;  /* 0x0000000419187825 */ /* 0x000fcc00078e0210 */
[----:B------:R-:W3:Y:S04]  /*0660*/  LDG.E R25, desc[UR4][R24.64] ;  /* 0x0000000418197981 */ /* 0x000ee8000c1e1900 */
[----:B------:R0:W4:Y:S02]  /*0670*/  LDG.E R27, desc[UR4][R20.64] ;  /* 0x00000004141b7981 */ /* 0x000124000c1e1900 */
[----:B0-----:R-:W-:-:S06]  /*0680*/  IMAD.WIDE R20, R18, 0x4, R16 ;  /* 0x0000000412147825 */ /* 0x001fcc00078e0210 */
[----:B------:R-:W3:Y:S01]  /*0690*/  LDG.E R21, desc[UR4][R20.64] ;  /* 0x0000000414157981 */ /* 0x000ee2000c1e1900 */
[----:B-----5:R-:W-:-:S06]  /*06a0*/  IMAD.WIDE R22, R23, 0x4, R16 ;  /* 0x0000000417167825 */ /* 0x020fcc00078e0210 */
[----:B------:R-:W5:Y:S01]  /*06b0*/  LDG.E R22, desc[UR4][R22.64] ;  /* 0x0000000416167981 */ /* 0x000f62000c1e1900 */
[----:B--2---:R-:W-:-:S04]  /*06c0*/  IMAD.WIDE R18, R19, 0x4, R16 ;  /* 0x0000000413127825 */ /* 0x004fc800078e0210 */
[----:B------:R-:W-:Y:S02]  /*06d0*/  IMAD.WIDE R16, R29, 0x4, R16 ;  /* 0x000000041d107825 */ /* 0x000fe400078e0210 */
[----:B------:R-:W2:Y:S04]  /*06e0*/  LDG.E R18, desc[UR4][R18.64] ;  /* 0x0000000412127981 */ /* 0x000ea8000c1e1900 */
[----:B------:R-:W2:Y:S01]  /*06f0*/  LDG.E R16, desc[UR4][R16.64] ;  /* 0x0000000410107981 */ /* 0x000ea2000c1e1900 */
[----:B------:R-:W-:-:S04]  /*0700*/  IADD3 R2, PT, PT, R2, 0x10, RZ ;  /* 0x0000001002027810 */ /* 0x000fc80007ffe0ff */
[----:B------:R-:W-:Y:S02]  /*0710*/  ISETP.NE.AND P1, PT, R2, RZ, PT ;  /* 0x000000ff0200720c */ /* 0x000fe40003f25270 */
[----:B------:R-:W-:Y:S01]  /*0720*/  IADD3 R3, PT, PT, R3, 0x10, RZ ;  /* 0x0000001003037810 */ /* 0x000fe20007ffe0ff */
[----:B----4-:R-:W-:-:S04]  /*0730*/  IMAD R6, R7, R27, R6 ;  /* 0x0000001b07067224 */ /* 0x010fc800078e0206 */
[----:B---3--:R-:W-:-:S04]  /*0740*/  IMAD R6, R8, R21, R6 ;  /* 0x0000001508067224 */ /* 0x008fc800078e0206 */
[----:B-----5:R-:W-:-:S04]  /*0750*/  IMAD R6, R9, R22, R6 ;  /* 0x0000001609067224 */ /* 0x020fc800078e0206 */
[----:B------:R-:W-:-:S04]  /*0760*/  IMAD R6, R10, R25, R6 ;  /* 0x000000190a067224 */ /* 0x000fc800078e0206 */
[----:B--2---:R-:W-:-:S04]  /*0770*/  IMAD R11, R11, R18, R6 ;  /* 0x000000120b0b7224 */ /* 0x004fc800078e0206 */
[----:B------:R-:W-:Y:S01]  /*0780*/  IMAD R22, R26, R16, R11 ;  /* 0x000000101a167224 */ /* 0x000fe200078e020b */
[----:B------:R-:W-:Y:S06]  /*0790*/  @P1 BRA `(.L_x_4) ;  /* 0xfffffff800a41947 */ /* 0x000fec000383ffff */
.L_x_3:
[----:B------:R-:W-:Y:S05]  /*07a0*/  BSYNC.RECONVERGENT B1 ;  /* 0x0000000000017941 */ /* 0x000fea0003800200 */
.L_x_2:
[----:B------:R-:W-:Y:S05]  /*07b0*/  @!P0 BRA `(.L_x_1) ;  /* 0x0000000400948947 */ /* 0x000fea0003800000 */
[----:B------:R-:W-:Y:S01]  /*07c0*/  ISETP.GE.U32.AND P0, PT, R5, 0x8, PT ;  /* 0x000000080500780c */ /* 0x000fe20003f06070 */
[----:B------:R-:W-:Y:S01]  /*07d0*/  BSSY.RECONVERGENT B1, `(.L_x_5) ;  /* 0x0000032000017945 */ /* 0x000fe20003800200 */
[----:B------:R-:W-:-:S04]  /*07e0*/  LOP3.LUT R25, R4, 0x7, RZ, 0xc0, !PT ;  /* 0x0000000704197812 */ /* 0x000fc800078ec0ff */
[----:B------:R-:W-:-:S07]  /*07f0*/  ISETP.NE.AND P1, PT, R25, RZ, PT ;  /* 0x000000ff1900720c */ /* 0x000fce0003f25270 */
[----:B------:R-:W-:Y:S06]  /*0800*/  @!P0 BRA `(.L_x_6) ;  /* 0x0000000000b88947 */ /* 0x000fec0003800000 */
[----:B------:R-:W0:Y:S08]  /*0810*/  LDC.64 R18, c[0x0][0x390] ;  /* 0x0000e400ff127b82 */ /* 0x000e300000000a00 */
[----:B------:R-:W1:Y:S08]  /*0820*/  LDC.64 R8, c[0x0][0x3a0] ;  /* 0x0000e800ff087b82 */ /* 0x000e700000000a00 */
[----:B------:R-:W2:Y:S01]  /*0830*/  LDC.64 R6, c[0x0][0x388] ;  /* 0x0000e200ff067b82 */ /* 0x000ea20000000a00 */
[----:B0-----:R-:W-:-:S05]  /*0840*/  IMAD.WIDE R18, R3, 0x4, R18 ;  /* 0x0000000403127825 */ /* 0x001fca00078e0212 */
[----:B------:R-:W1:Y:S04]  /*0850*/  LDG.E R29, desc[UR4][R18.64] ;  /* 0x00000004121d7981 */ /* 0x000e68000c1e1900 */
[----:B------:R-:W3:Y:S04]  /*0860*/  LDG.E R27, desc[UR4][R18.64+0x4] ;  /* 0x00000404121b7981 */ /* 0x000ee8000c1e1900 */
[----:B------:R-:W4:Y:S04]  /*0870*/  LDG.E R23, desc[UR4][R18.64+0x8] ;  /* 0x0000080412177981 */ /* 0x000f28000c1e1900 */
[----:B------:R-:W5:Y:S04]  /*0880*/  LDG.E R11, desc[UR4][R18.64+0xc] ;  /* 0x00000c04120b7981 */ /* 0x000f68000c1e1900 */
[----:B------:R-:W5:Y:S04]  /*0890*/  LDG.E R13, desc[UR4][R18.64+0x10] ;  /* 0x00001004120d7981 */ /* 0x000f68000c1e1900 */
[----:B------:R-:W5:Y:S04]  /*08a0*/  LDG.E R15, desc[UR4][R18.64+0x14] ;  /* 0x00001404120f7981 */ /* 0x000f68000c1e1900 */
[----:B------:R-:W5:Y:S04]  /*08b0*/  LDG.E R17, desc[UR4][R18.64+0x18] ;  /* 0x0000180412117981 */ /* 0x000f68000c1e1900 */
[----:B------:R4:W5:Y:S01]  /*08c0*/  LDG.E R21, desc[UR4][R18.64+0x1c] ;  /* 0x00001c0412157981 */ /* 0x000962000c1e1900 */
[----:B--2---:R-:W-:-:S05]  /*08d0*/  IMAD.WIDE R6, R3, 0x4, R6 ;  /* 0x0000000403067825 */ /* 0x004fca00078e0206 */
[----:B------:R-:W2:Y:S04]  /*08e0*/  LDG.E R2, desc[UR4][R6.64] ;  /* 0x0000000406027981 */ /* 0x000ea8000c1e1900 */
[----:B------:R-:W2:Y:S01]  /*08f0*/  LDG.E R24, desc[UR4][R6.64+0x8] ;  /* 0x0000080406187981 */ /* 0x000ea2000c1e1900 */
[----:B-1----:R-:W-:-:S04]  /*0900*/  IMAD.WIDE R28, R29, 0x4, R8 ;  /* 0x000000041d1c7825 */ /* 0x002fc800078e0208 */
[--C-:B---3--:R-:W-:Y:S01]  /*0910*/  IMAD.WIDE R26, R27, 0x4, R8.reuse ;  /* 0x000000041b1a7825 */ /* 0x108fe200078e0208 */
[----:B------:R-:W2:Y:S03]  /*0920*/  LDG.E R5, desc[UR4][R28.64] ;  /* 0x000000041c057981 */ /* 0x000ea6000c1e1900 */
[--C-:B----4-:R-:W-:Y:S01]  /*0930*/  IMAD.WIDE R18, R23, 0x4, R8.reuse ;  /* 0x0000000417127825 */ /* 0x110fe200078e0208 */
[----:B------:R-:W3:Y:S04]  /*0940*/  LDG.E R20, desc[UR4][R26.64] ;  /* 0x000000041a147981 */ /* 0x000ee8000c1e1900 */
[----:B------:R-:W3:Y:S01]  /*0950*/  LDG.E R23, desc[UR4][R6.64+0x4] ;  /* 0x0000040406177981 */ /* 0x000ee2000c1e1900 */
[----:B-----5:R-:W-:-:S03]  /*0960*/  IMAD.WIDE R10, R11, 0x4, R8 ;  /* 0x000000040b0a7825 */ /* 0x020fc600078e0208 */
[----:B------:R-:W4:Y:S01]  /*0970*/  LDG.E R19, desc[UR4][R18.64] ;  /* 0x0000000412137981 */ /* 0x000f22000c1e1900 */
[----:B------:R-:W-:-:S03]  /*0980*/  IMAD.WIDE R12, R13, 0x4, R8 ;  /* 0x000000040d0c7825 */ /* 0x000fc600078e0208 */
[----:B------:R-:W5:Y:S01]  /*0990*/  LDG.E R11, desc[UR4][R10.64] ;  /* 0x000000040a0b7981 */ /* 0x000f62000c1e1900 */
[----:B------:R-:W-:-:S03]  /*09a0*/  IMAD.WIDE R14, R15, 0x4, R8 ;  /* 0x000000040f0e7825 */ /* 0x000fc600078e0208 */
[----:B------:R-:W5:Y:S01]  /*09b0*/  LDG.E R28, desc[UR4][R6.64+0xc] ;  /* 0x00000c04061c7981 */ /* 0x000f62000c1e1900 */
[----:B------:R-:W-:-:S03]  /*09c0*/  IMAD.WIDE R16, R17, 0x4, R8 ;  /* 0x0000000411107825 */ /* 0x000fc600078e0208 */
[----:B------:R-:W5:Y:S04]  /*09d0*/  LDG.E R12, desc[UR4][R12.64] ;  /* 0x000000040c0c7981 */ /* 0x000f68000c1e1900 */
[----:B------:R-:W5:Y:S01]  /*09e0*/  LDG.E R29, desc[UR4][R6.64+0x10] ;  /* 0x00001004061d7981 */ /* 0x000f62000c1e1900 */
[----:B------:R-:W-:-:S03]  /*09f0*/  IMAD.WIDE R8, R21, 0x4, R8 ;  /* 0x0000000415087825 */ /* 0x000fc600078e0208 */
[----:B------:R-:W5:Y:S04]  /*0a00*/  LDG.E R15, desc[UR4][R14.64] ;  /* 0x000000040e0f7981 */ /* 0x000f68000c1e1900 */
[----:B------:R-:W5:Y:S04]  /*0a10*/  LDG.E R26, desc[UR4][R6.64+0x14] ;  /* 0x00001404061a7981 */ /* 0x000f68000c1e1900 */
[----:B------:R-:W5:Y:S04]  /*0a20*/  LDG.E R16, desc[UR4][R16.64] ;  /* 0x0000000410107981 */ /* 0x000f68000c1e1900 */
[----:B------:R-:W5:Y:S04]  /*0a30*/  LDG.E R21, desc[UR4][R6.64+0x18] ;  /* 0x0000180406157981 */ /* 0x000f68000c1e1900 */
[----:B------:R-:W5:Y:S04]  /*0a40*/  LDG.E R10, desc[UR4][R6.64+0x1c] ;  /* 0x00001c04060a7981 */ /* 0x000f68000c1e1900 */
[----:B------:R-:W5:Y:S01]  /*0a50*/  LDG.E R8, desc[UR4][R8.64] ;  /* 0x0000000408087981 */ /* 0x000f62000c1e1900 */
[----:B------:R-:W-:Y:S01]  /*0a60*/  IADD3 R3, PT, PT, R3, 0x8, RZ ;  /* 0x0000000803037810 */ /* 0x000fe20007ffe0ff */
[----:B--2---:R-:W-:-:S04]  /*0a70*/  IMAD R2, R2, R5, R22 ;  /* 0x0000000502027224 */ /* 0x004fc800078e0216 */
[----:B---3--:R-:W-:-:S04]  /*0a80*/  IMAD R2, R23, R20, R2 ;  /* 0x0000001417027224 */ /* 0x008fc800078e0202 */
[----:B----4-:R-:W-:-:S04]  /*0a90*/  IMAD R2, R24, R19, R2 ;  /* 0x0000001318027224 */ /* 0x010fc800078e0202 */
[----:B-----5:R-:W-:-:S04]  /*0aa0*/  IMAD R2, R28, R11, R2 ;  /* 0x0000000b1c027224 */ /* 0x020fc800078e0202 */
[----:B------:R-:W-:-:S04]  /*0ab0*/  IMAD R2, R29, R12, R2 ;  /* 0x0000000c1d027224 */ /* 0x000fc800078e0202 */
[----:B------:R-:W-:-:S04]  /*0ac0*/  IMAD R2, R26, R15, R2 ;  /* 0x0000000f1a027224 */ /* 0x000fc800078e0202 */
[----:B------:R-:W-:-:S04]  /*0ad0*/  IMAD R21, R21, R16, R2 ;  /* 0x0000001015157224 */ /* 0x000fc800078e0202 */
[----:B------:R-:W-:-:S07]  /*0ae0*/  IMAD R22, R10, R8, R21 ;  /* 0x000000080a167224 */ /* 0x000fce00078e0215 */
.L_x_6:
[----:B------:R-:W-:Y:S05]  /*0af0*/  BSYNC.RECONVERGENT B1 ;  /* 0x0000000000017941 */ /* 0x000fea0003800200 */
.L_x_5:
[----:B------:R-:W-:Y:S05]  /*0b00*/  @!P1 BRA `(.L_x_1) ;  /* 0x0000000000c09947 */ /* 0x000fea0003800000 */
[----:B------:R-:W-:Y:S01]  /*0b10*/  ISETP.GE.U32.AND P0, PT, R25, 0x4, PT ;  /* 0x000000041900780c */ /* 0x000fe20003f06070 */
[----:B------:R-:W-:Y:S01]  /*0b20*/  BSSY.RECONVERGENT B1, `(.L_x_7) ;  /* 0x000001e000017945 */ /* 0x000fe20003800200 */
[----:B------:R-:W-:-:S04]  /*0b30*/  LOP3.LUT R4, R4, 0x3, RZ, 0xc0, !PT ;  /* 0x0000000304047812 */ /* 0x000fc800078ec0ff */
[----:B------:R-:W-:-:S07]  /*0b40*/  ISETP.NE.AND P1, PT, R4, RZ, PT ;  /* 0x000000ff0400720c */ /* 0x000fce0003f25270 */
[----:B------:R-:W-:Y:S06]  /*0b50*/  @!P0 BRA `(.L_x_8) ;  /* 0x0000000000688947 */ /* 0x000fec0003800000 */
[----:B------:R-:W0:Y:S08]  /*0b60*/  LDC.64 R6, c[0x0][0x390] ;  /* 0x0000e400ff067b82 */ /* 0x000e300000000a00 */
[----:B------:R-:W1:Y:S01]  /*0b70*/  LDC.64 R8, c[0x0][0x388] ;  /* 0x0000e200ff087b82 */ /* 0x000e620000000a00 */
[----:B0-----:R-:W-:-:S07]  /*0b80*/  IMAD.WIDE R10, R3, 0x4, R6 ;  /* 0x00000004030a7825 */ /* 0x001fce00078e0206 */
[----:B------:R-:W0:Y:S01]  /*0b90*/  LDC.64 R6, c[0x0][0x3a0] ;  /* 0x0000e800ff067b82 */ /* 0x000e220000000a00 */
[----:B------:R-:W0:Y:S04]  /*0ba0*/  LDG.E R13, desc[UR4][R10.64] ;  /* 0x000000040a0d7981 */ /* 0x000e28000c1e1900 */
[----:B------:R-:W2:Y:S04]  /*0bb0*/  LDG.E R15, desc[UR4][R10.64+0x4] ;  /* 0x000004040a0f7981 */ /* 0x000ea8000c1e1900 */
[----:B------:R-:W3:Y:S04]  /*0bc0*/  LDG.E R17, desc[UR4][R10.64+0x8] ;  /* 0x000008040a117981 */ /* 0x000ee8000c1e1900 */
[----:B------:R-:W4:Y:S01]  /*0bd0*/  LDG.E R19, desc[UR4][R10.64+0xc] ;  /* 0x00000c040a137981 */ /* 0x000f22000c1e1900 */
[----:B-1----:R-:W-:-:S05]  /*0be0*/  IMAD.WIDE R8, R3, 0x4, R8 ;  /* 0x0000000403087825 */ /* 0x002fca00078e0208 */
[----:B------:R-:W5:Y:S04]  /*0bf0*/  LDG.E R5, desc[UR4][R8.64] ;  /* 0x0000000408057981 */ /* 0x000f68000c1e1900 */
[----:B------:R-:W5:Y:S04]  /*0c00*/  LDG.E R2, desc[UR4][R8.64+0x4] ;  /* 0x0000040408027981 */ /* 0x000f68000c1e1900 */
[----:B------:R-:W5:Y:S01]  /*0c10*/  LDG.E R11, desc[UR4][R8.64+0x8] ;  /* 0x00000804080b7981 */ /* 0x000f62000c1e1900 */
[----:B0-----:R-:W-:-:S04]  /*0c20*/  IMAD.WIDE R12, R13, 0x4, R6 ;  /* 0x000000040d0c7825 */ /* 0x001fc800078e0206 */
[--C-:B--2---:R-:W-:Y:S02]  /*0c30*/  IMAD.WIDE R14, R15, 0x4, R6.reuse ;  /* 0x000000040f0e7825 */ /* 0x104fe400078e0206 */
[----:B------:R-:W5:Y:S02]  /*0c40*/  LDG.E R12, desc[UR4][R12.64] ;  /* 0x000000040c0c7981 */ /* 0x000f64000c1e1900 */
[--C-:B---3--:R-:W-:Y:S02]  /*0c50*/  IMAD.WIDE R16, R17, 0x4, R6.reuse ;  /* 0x0000000411107825 */ /* 0x108fe400078e0206 */
[----:B------:R-:W2:Y:S02]  /*0c60*/  LDG.E R14, desc[UR4][R14.64] ;  /* 0x000000040e0e7981 */ /* 0x000ea4000c1e1900 */
[----:B----4-:R-:W-:Y:S02]  /*0c70*/  IMAD.WIDE R6, R19, 0x4, R6 ;  /* 0x0000000413067825 */ /* 0x010fe400078e0206 */
[----:B------:R-:W3:Y:S04]  /*0c80*/  LDG.E R16, desc[UR4][R16.64] ;  /* 0x0000000410107981 */ /* 0x000ee8000c1e1900 */
[----:B------:R-:W4:Y:S04]  /*0c90*/  LDG.E R19, desc[UR4][R8.64+0xc] ;  /* 0x00000c0408137981 */ /* 0x000f28000c1e1900 */
[----:B------:R-:W4:Y:S01]  /*0ca0*/  LDG.E R6, desc[UR4][R6.64] ;  /* 0x0000000406067981 */ /* 0x000f22000c1e1900 */
[----:B------:R-:W-:Y:S01]  /*0cb0*/  IADD3 R3, PT, PT, R3, 0x4, RZ ;  /* 0x0000000403037810 */ /* 0x000fe20007ffe0ff */
[----:B-----5:R-:W-:-:S04]  /*0cc0*/  IMAD R5, R5, R12, R22 ;  /* 0x0000000c05057224 */ /* 0x020fc800078e0216 */
[----:B--2---:R-:W-:-:S04]  /*0cd0*/  IMAD R2, R2, R14, R5 ;  /* 0x0000000e02027224 */ /* 0x004fc800078e0205 */
[----:B---3--:R-:W-:-:S04]  /*0ce0*/  IMAD R2, R11, R16, R2 ;  /* 0x000000100b027224 */ /* 0x008fc800078e0202 */
[----:B----4-:R-:W-:-:S07]  /*0cf0*/  IMAD R22, R19, R6, R2 ;  /* 0x0000000613167224 */ /* 0x010fce00078e0202 */
.L_x_8:
[----:B------:R-:W-:Y:S05]  /*0d00*/  BSYNC.RECONVERGENT B1 ;  /* 0x0000000000017941 */ /* 0x000fea0003800200 */
.L_x_7:
[----:B------:R-:W-:Y:S05]  /*0d10*/  @!P1 BRA `(.L_x_1) ;  /* 0x00000000003c9947 */ /* 0x000fea0003800000 */
[----:B------:R-:W0:Y:S01]  /*0d20*/  LDC.64 R14, c[0x0][0x3a0] ;  /* 0x0000e800ff0e7b82 */ /* 0x000e220000000a00 */
[----:B------:R-:W-:-:S07]  /*0d30*/  IADD3 R2, PT, PT, -R4, RZ, RZ ;  /* 0x000000ff04027210 */ /* 0x000fce0007ffe1ff */
[----:B------:R-:W1:Y:S08]  /*0d40*/  LDC.64 R10, c[0x0][0x390] ;  /* 0x0000e400ff0a7b82 */ /* 0x000e700000000a00 */
[----:B------:R-:W2:Y:S02]  /*0d50*/  LDC.64 R12, c[0x0][0x388] ;  /* 0x0000e200ff0c7b82 */ /* 0x000ea40000000a00 */
.L_x_9:
[----:B-1----:R-:W-:-:S06]  /*0d60*/  IMAD.WIDE R4, R3, 0x4, R10 ;  /* 0x0000000403047825 */ /* 0x002fcc00078e020a */
[----:B------:R-:W0:Y:S01]  /*0d70*/  LDG.E R5, desc[UR4][R4.64] ;  /* 0x0000000404057981 */ /* 0x000e22000c1e1900 */
[----:B--2---:R-:W-:-:S06]  /*0d80*/  IMAD.WIDE R6, R3, 0x4, R12 ;  /* 0x0000000403067825 */ /* 0x004fcc00078e020c */
[----:B------:R-:W2:Y:S01]  /*0d90*/  LDG.E R7, desc[UR4][R6.64] ;  /* 0x0000000406077981 */ /* 0x000ea2000c1e1900 */
[----:B------:R-:W-:Y:S01]  /*0da0*/  IADD3 R2, PT, PT, R2, 0x1, RZ ;  /* 0x0000000102027810 */ /* 0x000fe20007ffe0ff */
[----:B0-----:R-:W-:-:S06]  /*0db0*/  IMAD.WIDE R8, R5, 0x4, R14 ;  /* 0x0000000405087825 */ /* 0x001fcc00078e020e */
[----:B------:R-:W2:Y:S01]  /*0dc0*/  LDG.E R8, desc[UR4][R8.64] ;  /* 0x0000000408087981 */ /* 0x000ea2000c1e1900 */
[----:B------:R-:W-:Y:S02]  /*0dd0*/  ISETP.NE.AND P0, PT, R2, RZ, PT ;  /* 0x000000ff0200720c */ /* 0x000fe40003f05270 */
[----:B------:R-:W-:Y:S01]  /*0de0*/  IADD3 R3, PT, PT, R3, 0x1, RZ ;  /* 0x0000000103037810 */ /* 0x000fe20007ffe0ff */
[----:B--2---:R-:W-:-:S10]  /*0df0*/  IMAD R22, R7, R8, R22 ;  /* 0x0000000807167224 */ /* 0x004fd400078e0216 */
[----:B------:R-:W-:Y:S05]  /*0e00*/  @P0 BRA `(.L_x_9) ;  /* 0xfffffffc00d40947 */ /* 0x000fea000383ffff */
.L_x_1:
[----:B------:R-:W-:Y:S05]  /*0e10*/  BSYNC.RECONVERGENT B0 ;  /* 0x0000000000007941 */ /* 0x000fea0003800200 */
.L_x_0:
[----:B------:R-:W0:Y:S02]  /*0e20*/  LDC.64 R2, c[0x0][0x3a8] ;  /* 0x0000ea00ff027b82 */ /* 0x000e240000000a00 */
[----:B0-----:R-:W-:-:S05]  /*0e30*/  IMAD.WIDE R2, R0, 0x4, R2 ;  /* 0x0000000400027825 */ /* 0x001fca00078e0202 */
[----:B------:R-:W-:Y:S01]  /*0e40*/  STG.E desc[UR4][R2.64], R22 ;  /* 0x0000001602007986 */ /* 0x000fe2000c101904 */
[----:B------:R-:W-:Y:S05]  /*0e50*/  EXIT ;  /* 0x000000000000794d */ /* 0x000fea0003800000 */
.L_x_10:
[----:B------:R-:W-:-:S00]  /*0e60*/  BRA `(.L_x_10) ;  /* 0xfffffffc00fc7947 */ /* 0x000fc0000383ffff */
[----:B------:R-:W-:-:S00]  /*0e70*/  NOP ;  /* 0x0000000000007918 */ /* 0x000fc00000000000 */
        /* <DEDUP_REMOVED lines=8> */
.L_x_11:


//--------------------- .nv.shared.reserved.0     --------------------------
	.section	.nv.shared.reserved.0,"aw",@nobits
	.weak		__nv_reservedSMEM_offset_0_alias
	.size		__nv_reservedSMEM_offset_0_alias, 0, 64
	.other		__nv_reservedSMEM_offset_0_alias,@"STO_CUDA_RESERVED_SHARED STV_DEFAULT"
__nv_reservedSMEM_offset_0_alias:
	.zero		0
	.zero		64


//--------------------- .nv.constant0._Z8SPMV_CSRiPiS_S_S_S_ --------------------------
	.section	.nv.constant0._Z8SPMV_CSRiPiS_S_S_S_,"a",@progbits
	.sectionflags	@""
	.align	4
.nv.constant0._Z8SPMV_CSRiPiS_S_S_S_:
	.zero		944


//--------------------- SYMBOLS --------------------------

	.type		.nv.reservedSmem.offset0,@object
	.size		.nv.reservedSmem.offset0,0x4
